//
// Generated by NVIDIA NVVM Compiler
//
// Compiler Build ID: CL-36424714
// Cuda compilation tools, release 13.0, V13.0.88
// Based on NVVM 20.0.0
//

.version 9.0
.target sm_100
.address_size 64

	// .globl	_Z6addVecPimS_mS_mii

.visible .entry _Z6addVecPimS_mS_mii(
	.param .u64 .ptr .align 1 _Z6addVecPimS_mS_mii_param_0,
	.param .u64 _Z6addVecPimS_mS_mii_param_1,
	.param .u64 .ptr .align 1 _Z6addVecPimS_mS_mii_param_2,
	.param .u64 _Z6addVecPimS_mS_mii_param_3,
	.param .u64 .ptr .align 1 _Z6addVecPimS_mS_mii_param_4,
	.param .u64 _Z6addVecPimS_mS_mii_param_5,
	.param .u32 _Z6addVecPimS_mS_mii_param_6,
	.param .u32 _Z6addVecPimS_mS_mii_param_7
)
{
	.reg .pred 	%p<4>;
	.reg .b32 	%r<16>;
	.reg .b64 	%rd<18>;

	ld.param.u64 	%rd1, [_Z6addVecPimS_mS_mii_param_0];
	ld.param.u64 	%rd2, [_Z6addVecPimS_mS_mii_param_1];
	ld.param.u64 	%rd3, [_Z6addVecPimS_mS_mii_param_2];
	ld.param.u64 	%rd4, [_Z6addVecPimS_mS_mii_param_3];
	ld.param.u64 	%rd5, [_Z6addVecPimS_mS_mii_param_4];
	ld.param.u64 	%rd6, [_Z6addVecPimS_mS_mii_param_5];
	ld.param.u32 	%r3, [_Z6addVecPimS_mS_mii_param_6];
	ld.param.u32 	%r5, [_Z6addVecPimS_mS_mii_param_7];
	mov.u32 	%r6, %ctaid.x;
	mov.u32 	%r7, %ntid.x;
	mov.u32 	%r8, %tid.x;
	mad.lo.s32 	%r1, %r6, %r7, %r8;
	mov.u32 	%r9, %ctaid.y;
	mov.u32 	%r10, %ntid.y;
	mov.u32 	%r11, %tid.y;
	mad.lo.s32 	%r12, %r9, %r10, %r11;
	setp.ge.s32 	%p1, %r1, %r5;
	setp.ge.s32 	%p2, %r12, %r3;
	or.pred  	%p3, %p1, %p2;
	@%p3 bra 	$L__BB0_2;
	cvta.to.global.u64 	%rd7, %rd1;
	cvta.to.global.u64 	%rd8, %rd3;
	cvta.to.global.u64 	%rd9, %rd5;
	cvt.u64.u32 	%rd10, %r12;
	mad.lo.s64 	%rd11, %rd2, %rd10, %rd7;
	mul.wide.s32 	%rd12, %r1, 4;
	add.s64 	%rd13, %rd11, %rd12;
	mad.lo.s64 	%rd14, %rd4, %rd10, %rd8;
	add.s64 	%rd15, %rd14, %rd12;
	mad.lo.s64 	%rd16, %rd6, %rd10, %rd9;
	add.s64 	%rd17, %rd16, %rd12;
	ld.global.u32 	%r13, [%rd13];
	ld.global.u32 	%r14, [%rd15];
	add.s32 	%r15, %r14, %r13;
	st.global.u32 	[%rd17], %r15;
$L__BB0_2:
	ret;

}


// ===== COMPILED SASS (sm_100) =====

	.target	sm_100

	.elftype	@"ET_EXEC"


//--------------------- .note.nv.tkinfo           --------------------------
	.section	.note.nv.tkinfo,"",@"SHT_NOTE"
	.sectionflags	@"SHF_NOTE_NV_TKINFO"
	.tkinfo
        /*0018*/ 	.word	0x00000002
        /*0030*/ 	.string	""
        /*0030*/ 	.string	"ptxas"
        /*0030*/ 	.string	"Cuda compilation tools, release 13.0, V13.0.88"
        /*0030*/ 	.string	"Build cuda_13.0.r13.0/compiler.36424714_0"
        /*0030*/ 	.string	"-arch sm_100 -m 64 "



//--------------------- .note.nv.cuinfo           --------------------------
	.section	.note.nv.cuinfo,"",@"SHT_NOTE"
	.sectionflags	@"SHF_NOTE_NV_CUINFO"
        /*0018*/ 	.short	0x0002
        /*001a*/ 	.short	0x0064
        /*001c*/ 	.short	0x0082
	.zero		2


//--------------------- .nv.info                  --------------------------
	.section	.nv.info,"",@"SHT_CUDA_INFO"
	.align	4


	//----- nvinfo : EIATTR_REGCOUNT
	.align		4
        /*0000*/ 	.byte	0x04, 0x2f
        /*0002*/ 	.short	(.L_1 - .L_0)
	.align		4
.L_0:
        /*0004*/ 	.word	index@(_Z6addVecPimS_mS_mii)
        /*0008*/ 	.word	0x0000000e


	//----- nvinfo : EIATTR_FRAME_SIZE
	.align		4
.L_1:
        /*000c*/ 	.byte	0x04, 0x11
        /*000e*/ 	.short	(.L_3 - .L_2)
	.align		4
.L_2:
        /*0010*/ 	.word	index@(_Z6addVecPimS_mS_mii)
        /*0014*/ 	.word	0x00000000


	//----- nvinfo : EIATTR_MIN_STACK_SIZE
	.align		4
.L_3:
        /*0018*/ 	.byte	0x04, 0x12
        /*001a*/ 	.short	(.L_5 - .L_4)
	.align		4
.L_4:
        /*001c*/ 	.word	index@(_Z6addVecPimS_mS_mii)
        /*0020*/ 	.word	0x00000000
.L_5:


//--------------------- .nv.compat                --------------------------
	.section	.nv.compat,"",@"SHT_CUDA_COMPAT_INFO"
	.align	4
        /*0000*/ 	.byte	0x02, 0x09, 0x00, 0x00, 0x02, 0x02, 0x01, 0x00, 0x02, 0x05, 0x05, 0x00, 0x03, 0x07, 0x01, 0x01
        /*0010*/ 	.byte	0x02, 0x03, 0x00, 0x00, 0x02, 0x06, 0x01, 0x00, 0x04, 0x0b, 0x08, 0x00, 0x09, 0x00, 0x00, 0x00
        /*0020*/ 	.byte	0x00, 0x00, 0x00, 0x00


//--------------------- .nv.info._Z6addVecPimS_mS_mii --------------------------
	.section	.nv.info._Z6addVecPimS_mS_mii,"",@"SHT_CUDA_INFO"
	.sectionflags	@""
	.align	4


	//----- nvinfo : EIATTR_CUDA_API_VERSION
	.align		4
        /*0000*/ 	.byte	0x04, 0x37
        /*0002*/ 	.short	(.L_7 - .L_6)
.L_6:
        /*0004*/ 	.word	0x00000082


	//----- nvinfo : EIATTR_KPARAM_INFO
	.align		4
.L_7:
        /*0008*/ 	.byte	0x04, 0x17
        /*000a*/ 	.short	(.L_9 - .L_8)
.L_8:
        /*000c*/ 	.word	0x00000000
        /*0010*/ 	.short	0x0007
        /*0012*/ 	.short	0x0034
        /*0014*/ 	.byte	0x00, 0xf0, 0x11, 0x00


	//----- nvinfo : EIATTR_KPARAM_INFO
	.align		4
.L_9:
        /*0018*/ 	.byte	0x04, 0x17
        /*001a*/ 	.short	(.L_11 - .L_10)
.L_10:
        /*001c*/ 	.word	0x00000000
        /*0020*/ 	.short	0x0006
        /*0022*/ 	.short	0x0030
        /*0024*/ 	.byte	0x00, 0xf0, 0x11, 0x00


	//----- nvinfo : EIATTR_KPARAM_INFO
	.align		4
.L_11:
        /*0028*/ 	.byte	0x04, 0x17
        /*002a*/ 	.short	(.L_13 - .L_12)
.L_12:
        /*002c*/ 	.word	0x00000000
        /*0030*/ 	.short	0x0005
        /*0032*/ 	.short	0x0028
        /*0034*/ 	.byte	0x00, 0xf0, 0x21, 0x00


	//----- nvinfo : EIATTR_KPARAM_INFO
	.align		4
.L_13:
        /*0038*/ 	.byte	0x04, 0x17
        /*003a*/ 	.short	(.L_15 - .L_14)
.L_14:
        /*003c*/ 	.word	0x00000000
        /*0040*/ 	.short	0x0004
        /*0042*/ 	.short	0x0020
        /*0044*/ 	.byte	0x00, 0xf5, 0x21, 0x00


	//----- nvinfo : EIATTR_KPARAM_INFO
	.align		4
.L_15:
        /*0048*/ 	.byte	0x04, 0x17
        /*004a*/ 	.short	(.L_17 - .L_16)
.L_16:
        /*004c*/ 	.word	0x00000000
        /*0050*/ 	.short	0x0003
        /*0052*/ 	.short	0x0018
        /*0054*/ 	.byte	0x00, 0xf0, 0x21, 0x00


	//----- nvinfo : EIATTR_KPARAM_INFO
	.align		4
.L_17:
        /*0058*/ 	.byte	0x04, 0x17
        /*005a*/ 	.short	(.L_19 - .L_18)
.L_18:
        /*005c*/ 	.word	0x00000000
        /*0060*/ 	.short	0x0002
        /*0062*/ 	.short	0x0010
        /*0064*/ 	.byte	0x00, 0xf5, 0x21, 0x00


	//----- nvinfo : EIATTR_KPARAM_INFO
	.align		4
.L_19:
        /*0068*/ 	.byte	0x04, 0x17
        /*006a*/ 	.short	(.L_21 - .L_20)
.L_20:
        /*006c*/ 	.word	0x00000000
        /*0070*/ 	.short	0x0001
        /*0072*/ 	.short	0x0008
        /*0074*/ 	.byte	0x00, 0xf0, 0x21, 0x00


	//----- nvinfo : EIATTR_KPARAM_INFO
	.align		4
.L_21:
        /*0078*/ 	.byte	0x04, 0x17
        /*007a*/ 	.short	(.L_23 - .L_22)
.L_22:
        /*007c*/ 	.word	0x00000000
        /*0080*/ 	.short	0x0000
        /*0082*/ 	.short	0x0000
        /*0084*/ 	.byte	0x00, 0xf5, 0x21, 0x00


	//----- nvinfo : EIATTR_SPARSE_MMA_MASK
	.align		4
.L_23:
        /*0088*/ 	.byte	0x03, 0x50
        /*008a*/ 	.short	0x0000


	//----- nvinfo : EIATTR_MAXREG_COUNT
	.align		4
        /*008c*/ 	.byte	0x03, 0x1b
        /*008e*/ 	.short	0x00ff


	//----- nvinfo : EIATTR_MERCURY_ISA_VERSION
	.align		4
        /*0090*/ 	.byte	0x03, 0x5f
        /*0092*/ 	.short	0x0101


	//----- nvinfo : EIATTR_VRC_CTA_INIT_COUNT
	.align		4
        /*0094*/ 	.byte	0x02, 0x4a
	.zero		1
	.zero		1


	//----- nvinfo : EIATTR_EXIT_INSTR_OFFSETS
	.align		4
        /*0098*/ 	.byte	0x04, 0x1c
        /*009a*/ 	.short	(.L_25 - .L_24)


	//   ....[0]....
.L_24:
        /*009c*/ 	.word	0x000000c0


	//   ....[1]....
        /*00a0*/ 	.word	0x00000210


	//----- nvinfo : EIATTR_CBANK_PARAM_SIZE
	.align		4
.L_25:
        /*00a4*/ 	.byte	0x03, 0x19
        /*00a6*/ 	.short	0x0038


	//----- nvinfo : EIATTR_PARAM_CBANK
	.align		4
        /*00a8*/ 	.byte	0x04, 0x0a
        /*00aa*/ 	.short	(.L_27 - .L_26)
	.align		4
.L_26:
        /*00ac*/ 	.word	index@(.nv.constant0._Z6addVecPimS_mS_mii)
        /*00b0*/ 	.short	0x0380
        /*00b2*/ 	.short	0x0038


	//----- nvinfo : EIATTR_SW_WAR
	.align		4
.L_27:
        /*00b4*/ 	.byte	0x04, 0x36
        /*00b6*/ 	.short	(.L_29 - .L_28)
.L_28:
        /*00b8*/ 	.word	0x00000008
.L_29:


//--------------------- .nv.callgraph             --------------------------
	.section	.nv.callgraph,"",@"SHT_CUDA_CALLGRAPH"
	.align	4
	.sectionentsize	8
	.align		4
        /*0000*/ 	.word	0x00000000
	.align		4
        /*0004*/ 	.word	0xffffffff
	.align		4
        /*0008*/ 	.word	0x00000000
	.align		4
        /*000c*/ 	.word	0xfffffffe
	.align		4
        /*0010*/ 	.word	0x00000000
	.align		4
        /*0014*/ 	.word	0xfffffffd
	.align		4
        /*0018*/ 	.word	0x00000000
	.align		4
        /*001c*/ 	.word	0xfffffffc


//--------------------- .text._Z6addVecPimS_mS_mii --------------------------
	.section	.text._Z6addVecPimS_mS_mii,"ax",@progbits
	.align	128
        .global         _Z6addVecPimS_mS_mii
        .type           _Z6addVecPimS_mS_mii,@function
        .size           _Z6addVecPimS_mS_mii,(.L_x_1 - _Z6addVecPimS_mS_mii)
        .other          _Z6addVecPimS_mS_mii,@"STO_CUDA_ENTRY STV_DEFAULT"
_Z6addVecPimS_mS_mii:
.text._Z6addVecPimS_mS_mii:
[----:B------:R-:W-:Y:S01]  /*0000*/  LDC R1, c[0x0][0x37c] ;  /* 0x0000df00ff017b82 */ /* 0x000fe20000000800 */
[----:B------:R-:W0:Y:S07]  /*0010*/  S2R R2, SR_TID.Y ;  /* 0x0000000000027919 */ /* 0x000e2e0000002200 */
[----:B------:R-:W1:Y:S01]  /*0020*/  LDC R9, c[0x0][0x360] ;  /* 0x0000d800ff097b82 */ /* 0x000e620000000800 */
[----:B------:R-:W2:Y:S01]  /*0030*/  LDCU.64 UR6, c[0x0][0x3b0] ;  /* 0x00007600ff0677ac */ /* 0x000ea20008000a00 */
[----:B------:R-:W1:Y:S06]  /*0040*/  S2R R0, SR_TID.X ;  /* 0x0000000000007919 */ /* 0x000e6c0000002100 */
[----:B------:R-:W0:Y:S08]  /*0050*/  S2UR UR5, SR_CTAID.Y ;  /* 0x00000000000579c3 */ /* 0x000e300000002600 */
[----:B------:R-:W0:Y:S08]  /*0060*/  LDC R11, c[0x0][0x364] ;  /* 0x0000d900ff0b7b82 */ /* 0x000e300000000800 */
[----:B------:R-:W1:Y:S01]  /*0070*/  S2UR UR4, SR_CTAID.X ;  /* 0x00000000000479c3 */ /* 0x000e620000002500 */
[----:B0-----:R-:W-:-:S05]  /*0080*/  IMAD R11, R11, UR5, R2 ;  /* 0x000000050b0b7c24 */ /* 0x001fca000f8e0202 */
[----:B--2---:R-:W-:Y:S01]  /*0090*/  ISETP.GE.AND P0, PT, R11, UR6, PT ;  /* 0x000000060b007c0c */ /* 0x004fe2000bf06270 */
[----:B-1----:R-:W-:-:S05]  /*00a0*/  IMAD R9, R9, UR4, R0 ;  /* 0x0000000409097c24 */ /* 0x002fca000f8e0200 */
[----:B------:R-:W-:-:S13]  /*00b0*/  ISETP.GE.OR P0, PT, R9, UR7, P0 ;  /* 0x0000000709007c0c */ /* 0x000fda0008706670 */
[----:B------:R-:W-:Y:S05]  /*00c0*/  @P0 EXIT ;  /* 0x000000000000094d */ /* 0x000fea0003800000 */
[----:B------:R-:W0:Y:S01]  /*00d0*/  LDC.64 R2, c[0x0][0x380] ;  /* 0x0000e000ff027b82 */ /* 0x000e220000000a00 */
[----:B------:R-:W0:Y:S01]  /*00e0*/  LDCU.64 UR6, c[0x0][0x388] ;  /* 0x00007100ff0677ac */ /* 0x000e220008000a00 */
[----:B------:R-:W1:Y:S06]  /*00f0*/  LDCU.64 UR8, c[0x0][0x398] ;  /* 0x00007300ff0877ac */ /* 0x000e6c0008000a00 */
[----:B------:R-:W1:Y:S01]  /*0100*/  LDC.64 R4, c[0x0][0x390] ;  /* 0x0000e400ff047b82 */ /* 0x000e620000000a00 */
[----:B------:R-:W2:Y:S07]  /*0110*/  LDCU.64 UR4, c[0x0][0x358] ;  /* 0x00006b00ff0477ac */ /* 0x000eae0008000a00 */
[----:B------:R-:W3:Y:S01]  /*0120*/  LDC.64 R6, c[0x0][0x3a0] ;  /* 0x0000e800ff067b82 */ /* 0x000ee20000000a00 */
[----:B0-----:R-:W-:-:S04]  /*0130*/  IMAD.WIDE.U32 R2, R11, UR6, R2 ;  /* 0x000000060b027c25 */ /* 0x001fc8000f8e0002 */
[C---:B------:R-:W-:Y:S01]  /*0140*/  IMAD R3, R11.reuse, UR7, R3 ;  /* 0x000000070b037c24 */ /* 0x040fe2000f8e0203 */
[----:B------:R-:W3:Y:S01]  /*0150*/  LDCU.64 UR6, c[0x0][0x3a8] ;  /* 0x00007500ff0677ac */ /* 0x000ee20008000a00 */
[----:B-1----:R-:W-:-:S04]  /*0160*/  IMAD.WIDE.U32 R4, R11, UR8, R4 ;  /* 0x000000080b047c25 */ /* 0x002fc8000f8e0004 */
[----:B------:R-:W-:Y:S02]  /*0170*/  IMAD R5, R11, UR9, R5 ;  /* 0x000000090b057c24 */ /* 0x000fe4000f8e0205 */
[----:B------:R-:W-:-:S04]  /*0180*/  IMAD.WIDE R2, R9, 0x4, R2 ;  /* 0x0000000409027825 */ /* 0x000fc800078e0202 */
[----:B------:R-:W-:Y:S02]  /*0190*/  IMAD.WIDE R4, R9, 0x4, R4 ;  /* 0x0000000409047825 */ /* 0x000fe400078e0204 */
[----:B--2---:R-:W2:Y:S04]  /*01a0*/  LDG.E R2, desc[UR4][R2.64] ;  /* 0x0000000402027981 */ /* 0x004ea8000c1e1900 */
[----:B------:R-:W2:Y:S01]  /*01b0*/  LDG.E R5, desc[UR4][R4.64] ;  /* 0x0000000404057981 */ /* 0x000ea2000c1e1900 */
[----:B---3--:R-:W-:-:S04]  /*01c0*/  IMAD.WIDE.U32 R6, R11, UR6, R6 ;  /* 0x000000060b067c25 */ /* 0x008fc8000f8e0006 */
[----:B------:R-:W-:Y:S02]  /*01d0*/  IMAD R7, R11, UR7, R7 ;  /* 0x000000070b077c24 */ /* 0x000fe4000f8e0207 */
[----:B------:R-:W-:Y:S01]  /*01e0*/  IMAD.WIDE R6, R9, 0x4, R6 ;  /* 0x0000000409067825 */ /* 0x000fe200078e0206 */
[----:B--2---:R-:W-:-:S05]  /*01f0*/  IADD3 R9, PT, PT, R2, R5, RZ ;  /* 0x0000000502097210 */ /* 0x004fca0007ffe0ff */
[----:B------:R-:W-:Y:S01]  /*0200*/  STG.E desc[UR4][R6.64], R9 ;  /* 0x0000000906007986 */ /* 0x000fe2000c101904 */
[----:B------:R-:W-:Y:S05]  /*0210*/  EXIT ;  /* 0x000000000000794d */ /* 0x000fea0003800000 */
.L_x_0:
[----:B------:R-:W-:-:S00]  /*0220*/  BRA `(.L_x_0) ;  /* 0xfffffffc00fc7947 */ /* 0x000fc0000383ffff */
[----:B------:R-:W-:-:S00]  /*0230*/  NOP ;  /* 0x0000000000007918 */ /* 0x000fc00000000000 */
        /* <DEDUP_REMOVED lines=12> */
.L_x_1:


//--------------------- .nv.shared.reserved.0     --------------------------
	.section	.nv.shared.reserved.0,"aw",@nobits
	.weak		__nv_reservedSMEM_offset_0_alias
	.size		__nv_reservedSMEM_offset_0_alias, 0, 64
	.other		__nv_reservedSMEM_offset_0_alias,@"STO_CUDA_RESERVED_SHARED STV_DEFAULT"
__nv_reservedSMEM_offset_0_alias:
	.zero		0
	.zero		64


//--------------------- .nv.constant0._Z6addVecPimS_mS_mii --------------------------
	.section	.nv.constant0._Z6addVecPimS_mS_mii,"a",@progbits
	.sectionflags	@""
	.align	4
.nv.constant0._Z6addVecPimS_mS_mii:
	.zero		952


//--------------------- SYMBOLS --------------------------

	.type		.nv.reservedSmem.offset0,@object
	.size		.nv.reservedSmem.offset0,0x4
